//
// Generated by NVIDIA NVVM Compiler
//
// Compiler Build ID: CL-36424714
// Cuda compilation tools, release 13.0, V13.0.88
// Based on NVVM 20.0.0
//

.version 9.0
.target sm_100
.address_size 64

	// .globl	_Z13kernelIsFirstPiS_i

.visible .entry _Z13kernelIsFirstPiS_i(
	.param .u64 .ptr .align 1 _Z13kernelIsFirstPiS_i_param_0,
	.param .u64 .ptr .align 1 _Z13kernelIsFirstPiS_i_param_1,
	.param .u32 _Z13kernelIsFirstPiS_i_param_2
)
{
	.reg .pred 	%p<3>;
	.reg .b32 	%r<8>;
	.reg .b64 	%rd<11>;

	ld.param.u64 	%rd2, [_Z13kernelIsFirstPiS_i_param_0];
	ld.param.u64 	%rd3, [_Z13kernelIsFirstPiS_i_param_1];
	ld.param.u32 	%r2, [_Z13kernelIsFirstPiS_i_param_2];
	cvta.to.global.u64 	%rd1, %rd3;
	mov.u32 	%r3, %tid.x;
	mov.u32 	%r4, %ntid.x;
	mov.u32 	%r5, %ctaid.x;
	mad.lo.s32 	%r1, %r4, %r5, %r3;
	setp.ge.s32 	%p1, %r1, %r2;
	@%p1 bra 	$L__BB0_4;
	cvta.to.global.u64 	%rd4, %rd2;
	mul.wide.s32 	%rd5, %r1, 4;
	add.s64 	%rd6, %rd4, %rd5;
	ld.global.u32 	%r6, [%rd6];
	setp.ne.s32 	%p2, %r6, 1;
	@%p2 bra 	$L__BB0_3;
	add.s64 	%rd10, %rd1, %rd5;
	st.global.u32 	[%rd10], %r1;
	bra.uni 	$L__BB0_4;
$L__BB0_3:
	add.s64 	%rd8, %rd1, %rd5;
	mov.b32 	%r7, 0;
	st.global.u32 	[%rd8], %r7;
$L__BB0_4:
	ret;

}


// ===== COMPILED SASS (sm_100) =====

	.target	sm_100

	.elftype	@"ET_EXEC"


//--------------------- .note.nv.tkinfo           --------------------------
	.section	.note.nv.tkinfo,"",@"SHT_NOTE"
	.sectionflags	@"SHF_NOTE_NV_TKINFO"
	.tkinfo
        /*0018*/ 	.word	0x00000002
        /*0030*/ 	.string	""
        /*0030*/ 	.string	"ptxas"
        /*0030*/ 	.string	"Cuda compilation tools, release 13.0, V13.0.88"
        /*0030*/ 	.string	"Build cuda_13.0.r13.0/compiler.36424714_0"
        /*0030*/ 	.string	"-arch sm_100 -m 64 "



//--------------------- .note.nv.cuinfo           --------------------------
	.section	.note.nv.cuinfo,"",@"SHT_NOTE"
	.sectionflags	@"SHF_NOTE_NV_CUINFO"
        /*0018*/ 	.short	0x0002
        /*001a*/ 	.short	0x0064
        /*001c*/ 	.short	0x0082
	.zero		2


//--------------------- .nv.info                  --------------------------
	.section	.nv.info,"",@"SHT_CUDA_INFO"
	.align	4


	//----- nvinfo : EIATTR_REGCOUNT
	.align		4
        /*0000*/ 	.byte	0x04, 0x2f
        /*0002*/ 	.short	(.L_1 - .L_0)
	.align		4
.L_0:
        /*0004*/ 	.word	index@(_Z13kernelIsFirstPiS_i)
        /*0008*/ 	.word	0x0000000a


	//----- nvinfo : EIATTR_FRAME_SIZE
	.align		4
.L_1:
        /*000c*/ 	.byte	0x04, 0x11
        /*000e*/ 	.short	(.L_3 - .L_2)
	.align		4
.L_2:
        /*0010*/ 	.word	index@(_Z13kernelIsFirstPiS_i)
        /*0014*/ 	.word	0x00000000


	//----- nvinfo : EIATTR_MIN_STACK_SIZE
	.align		4
.L_3:
        /*0018*/ 	.byte	0x04, 0x12
        /*001a*/ 	.short	(.L_5 - .L_4)
	.align		4
.L_4:
        /*001c*/ 	.word	index@(_Z13kernelIsFirstPiS_i)
        /*0020*/ 	.word	0x00000000
.L_5:


//--------------------- .nv.compat                --------------------------
	.section	.nv.compat,"",@"SHT_CUDA_COMPAT_INFO"
	.align	4
        /*0000*/ 	.byte	0x02, 0x09, 0x00, 0x00, 0x02, 0x02, 0x01, 0x00, 0x02, 0x05, 0x05, 0x00, 0x03, 0x07, 0x01, 0x01
        /*0010*/ 	.byte	0x02, 0x03, 0x00, 0x00, 0x02, 0x06, 0x01, 0x00, 0x04, 0x0b, 0x08, 0x00, 0x09, 0x00, 0x00, 0x00
        /*0020*/ 	.byte	0x00, 0x00, 0x00, 0x00


//--------------------- .nv.info._Z13kernelIsFirstPiS_i --------------------------
	.section	.nv.info._Z13kernelIsFirstPiS_i,"",@"SHT_CUDA_INFO"
	.sectionflags	@""
	.align	4


	//----- nvinfo : EIATTR_CUDA_API_VERSION
	.align		4
        /*0000*/ 	.byte	0x04, 0x37
        /*0002*/ 	.short	(.L_7 - .L_6)
.L_6:
        /*0004*/ 	.word	0x00000082


	//----- nvinfo : EIATTR_KPARAM_INFO
	.align		4
.L_7:
        /*0008*/ 	.byte	0x04, 0x17
        /*000a*/ 	.short	(.L_9 - .L_8)
.L_8:
        /*000c*/ 	.word	0x00000000
        /*0010*/ 	.short	0x0002
        /*0012*/ 	.short	0x0010
        /*0014*/ 	.byte	0x00, 0xf0, 0x11, 0x00


	//----- nvinfo : EIATTR_KPARAM_INFO
	.align		4
.L_9:
        /*0018*/ 	.byte	0x04, 0x17
        /*001a*/ 	.short	(.L_11 - .L_10)
.L_10:
        /*001c*/ 	.word	0x00000000
        /*0020*/ 	.short	0x0001
        /*0022*/ 	.short	0x0008
        /*0024*/ 	.byte	0x00, 0xf5, 0x21, 0x00


	//----- nvinfo : EIATTR_KPARAM_INFO
	.align		4
.L_11:
        /*0028*/ 	.byte	0x04, 0x17
        /*002a*/ 	.short	(.L_13 - .L_12)
.L_12:
        /*002c*/ 	.word	0x00000000
        /*0030*/ 	.short	0x0000
        /*0032*/ 	.short	0x0000
        /*0034*/ 	.byte	0x00, 0xf5, 0x21, 0x00


	//----- nvinfo : EIATTR_SPARSE_MMA_MASK
	.align		4
.L_13:
        /*0038*/ 	.byte	0x03, 0x50
        /*003a*/ 	.short	0x0000


	//----- nvinfo : EIATTR_MAXREG_COUNT
	.align		4
        /*003c*/ 	.byte	0x03, 0x1b
        /*003e*/ 	.short	0x00ff


	//----- nvinfo : EIATTR_MERCURY_ISA_VERSION
	.align		4
        /*0040*/ 	.byte	0x03, 0x5f
        /*0042*/ 	.short	0x0101


	//----- nvinfo : EIATTR_VRC_CTA_INIT_COUNT
	.align		4
        /*0044*/ 	.byte	0x02, 0x4a
	.zero		1
	.zero		1


	//----- nvinfo : EIATTR_EXIT_INSTR_OFFSETS
	.align		4
        /*0048*/ 	.byte	0x04, 0x1c
        /*004a*/ 	.short	(.L_15 - .L_14)


	//   ....[0]....
.L_14:
        /*004c*/ 	.word	0x00000070


	//   ....[1]....
        /*0050*/ 	.word	0x00000100


	//   ....[2]....
        /*0054*/ 	.word	0x00000140


	//----- nvinfo : EIATTR_CBANK_PARAM_SIZE
	.align		4
.L_15:
        /*0058*/ 	.byte	0x03, 0x19
        /*005a*/ 	.short	0x0014


	//----- nvinfo : EIATTR_PARAM_CBANK
	.align		4
        /*005c*/ 	.byte	0x04, 0x0a
        /*005e*/ 	.short	(.L_17 - .L_16)
	.align		4
.L_16:
        /*0060*/ 	.word	index@(.nv.constant0._Z13kernelIsFirstPiS_i)
        /*0064*/ 	.short	0x0380
        /*0066*/ 	.short	0x0014


	//----- nvinfo : EIATTR_SW_WAR
	.align		4
.L_17:
        /*0068*/ 	.byte	0x04, 0x36
        /*006a*/ 	.short	(.L_19 - .L_18)
.L_18:
        /*006c*/ 	.word	0x00000008
.L_19:


//--------------------- .nv.callgraph             --------------------------
	.section	.nv.callgraph,"",@"SHT_CUDA_CALLGRAPH"
	.align	4
	.sectionentsize	8
	.align		4
        /*0000*/ 	.word	0x00000000
	.align		4
        /*0004*/ 	.word	0xffffffff
	.align		4
        /*0008*/ 	.word	0x00000000
	.align		4
        /*000c*/ 	.word	0xfffffffe
	.align		4
        /*0010*/ 	.word	0x00000000
	.align		4
        /*0014*/ 	.word	0xfffffffd
	.align		4
        /*0018*/ 	.word	0x00000000
	.align		4
        /*001c*/ 	.word	0xfffffffc


//--------------------- .text._Z13kernelIsFirstPiS_i --------------------------
	.section	.text._Z13kernelIsFirstPiS_i,"ax",@progbits
	.align	128
        .global         _Z13kernelIsFirstPiS_i
        .type           _Z13kernelIsFirstPiS_i,@function
        .size           _Z13kernelIsFirstPiS_i,(.L_x_1 - _Z13kernelIsFirstPiS_i)
        .other          _Z13kernelIsFirstPiS_i,@"STO_CUDA_ENTRY STV_DEFAULT"
_Z13kernelIsFirstPiS_i:
.text._Z13kernelIsFirstPiS_i:
[----:B------:R-:W-:Y:S01]  /*0000*/  LDC R1, c[0x0][0x37c] ;  /* 0x0000df00ff017b82 */ /* 0x000fe20000000800 */
[----:B------:R-:W0:Y:S01]  /*0010*/  S2R R7, SR_TID.X ;  /* 0x0000000000077919 */ /* 0x000e220000002100 */
[----:B------:R-:W0:Y:S01]  /*0020*/  LDCU UR4, c[0x0][0x360] ;  /* 0x00006c00ff0477ac */ /* 0x000e220008000800 */
[----:B------:R-:W0:Y:S01]  /*0030*/  S2R R0, SR_CTAID.X ;  /* 0x0000000000007919 */ /* 0x000e220000002500 */
[----:B------:R-:W1:Y:S01]  /*0040*/  LDCU UR5, c[0x0][0x390] ;  /* 0x00007200ff0577ac */ /* 0x000e620008000800 */
[----:B0-----:R-:W-:-:S05]  /*0050*/  IMAD R7, R0, UR4, R7 ;  /* 0x0000000400077c24 */ /* 0x001fca000f8e0207 */
[----:B-1----:R-:W-:-:S13]  /*0060*/  ISETP.GE.AND P0, PT, R7, UR5, PT ;  /* 0x0000000507007c0c */ /* 0x002fda000bf06270 */
[----:B------:R-:W-:Y:S05]  /*0070*/  @P0 EXIT ;  /* 0x000000000000094d */ /* 0x000fea0003800000 */
[----:B------:R-:W0:Y:S01]  /*0080*/  LDC.64 R2, c[0x0][0x380] ;  /* 0x0000e000ff027b82 */ /* 0x000e220000000a00 */
[----:B------:R-:W1:Y:S01]  /*0090*/  LDCU.64 UR4, c[0x0][0x358] ;  /* 0x00006b00ff0477ac */ /* 0x000e620008000a00 */
[----:B0-----:R-:W-:-:S06]  /*00a0*/  IMAD.WIDE R2, R7, 0x4, R2 ;  /* 0x0000000407027825 */ /* 0x001fcc00078e0202 */
[----:B-1----:R-:W2:Y:S02]  /*00b0*/  LDG.E R2, desc[UR4][R2.64] ;  /* 0x0000000402027981 */ /* 0x002ea4000c1e1900 */
[----:B--2---:R-:W-:-:S13]  /*00c0*/  ISETP.NE.AND P0, PT, R2, 0x1, PT ;  /* 0x000000010200780c */ /* 0x004fda0003f05270 */
[----:B------:R-:W0:Y:S02]  /*00d0*/  @!P0 LDC.64 R4, c[0x0][0x388] ;  /* 0x0000e200ff048b82 */ /* 0x000e240000000a00 */
[----:B0-----:R-:W-:-:S05]  /*00e0*/  @!P0 IMAD.WIDE R4, R7, 0x4, R4 ;  /* 0x0000000407048825 */ /* 0x001fca00078e0204 */
[----:B------:R0:W-:Y:S01]  /*00f0*/  @!P0 STG.E desc[UR4][R4.64], R7 ;  /* 0x0000000704008986 */ /* 0x0001e2000c101904 */
[----:B------:R-:W-:Y:S05]  /*0100*/  @!P0 EXIT ;  /* 0x000000000000894d */ /* 0x000fea0003800000 */
[----:B------:R-:W1:Y:S02]  /*0110*/  LDC.64 R2, c[0x0][0x388] ;  /* 0x0000e200ff027b82 */ /* 0x000e640000000a00 */
[----:B-1----:R-:W-:-:S05]  /*0120*/  IMAD.WIDE R2, R7, 0x4, R2 ;  /* 0x0000000407027825 */ /* 0x002fca00078e0202 */
[----:B------:R-:W-:Y:S01]  /*0130*/  STG.E desc[UR4][R2.64], RZ ;  /* 0x000000ff02007986 */ /* 0x000fe2000c101904 */
[----:B------:R-:W-:Y:S05]  /*0140*/  EXIT ;  /* 0x000000000000794d */ /* 0x000fea0003800000 */
.L_x_0:
[----:B------:R-:W-:-:S00]  /*0150*/  BRA `(.L_x_0) ;  /* 0xfffffffc00fc7947 */ /* 0x000fc0000383ffff */
[----:B------:R-:W-:-:S00]  /*0160*/  NOP ;  /* 0x0000000000007918 */ /* 0x000fc00000000000 */
        /* <DEDUP_REMOVED lines=9> */
.L_x_1:


//--------------------- .nv.shared.reserved.0     --------------------------
	.section	.nv.shared.reserved.0,"aw",@nobits
	.weak		__nv_reservedSMEM_offset_0_alias
	.size		__nv_reservedSMEM_offset_0_alias, 0, 64
	.other		__nv_reservedSMEM_offset_0_alias,@"STO_CUDA_RESERVED_SHARED STV_DEFAULT"
__nv_reservedSMEM_offset_0_alias:
	.zero		0
	.zero		64


//--------------------- .nv.constant0._Z13kernelIsFirstPiS_i --------------------------
	.section	.nv.constant0._Z13kernelIsFirstPiS_i,"a",@progbits
	.sectionflags	@""
	.align	4
.nv.constant0._Z13kernelIsFirstPiS_i:
	.zero		916


//--------------------- SYMBOLS --------------------------

	.type		.nv.reservedSmem.offset0,@object
	.size		.nv.reservedSmem.offset0,0x4
